	.headerflags	@"EF_CUDA_TEXMODE_UNIFIED EF_CUDA_64BIT_ADDRESS EF_CUDA_ACCELERATORS EF_CUDA_SM90 EF_CUDA_VIRTUAL_SM(EF_CUDA_SM90)"
	.elftype	@"ET_EXEC"


//--------------------- .nv.info                  --------------------------
	.section	.nv.info,"",@"SHT_CUDA_INFO"
	.align	4


	//----- nvinfo : EIATTR_REGCOUNT
	.align		4
        /*0000*/ 	.byte	0x04, 0x2f
        /*0002*/ 	.short	(.L_2 - .L_1)
	.align		4
.L_1:
        /*0004*/ 	.word	index@(triton_per_fused_native_group_norm_28)
        /*0008*/ 	.word	0x00000012


	//----- nvinfo : EIATTR_MIN_STACK_SIZE
	.align		4
.L_2:
        /*000c*/ 	.byte	0x04, 0x12
        /*000e*/ 	.short	(.L_4 - .L_3)
	.align		4
.L_3:
        /*0010*/ 	.word	index@(triton_per_fused_native_group_norm_28)
        /*0014*/ 	.word	0x00000000


	//----- nvinfo : EIATTR_FRAME_SIZE
	.align		4
.L_4:
        /*0018*/ 	.byte	0x04, 0x11
        /*001a*/ 	.short	(.L_6 - .L_5)
	.align		4
.L_5:
        /*001c*/ 	.word	index@(triton_per_fused_native_group_norm_28)
        /*0020*/ 	.word	0x00000000


	//----- nvinfo : EIATTR_MIN_STACK_SIZE
	.align		4
.L_6:
        /*0024*/ 	.byte	0x04, 0x12
        /*0026*/ 	.short	(.L_8 - .L_7)
	.align		4
.L_7:
        /*0028*/ 	.word	index@(triton_per_fused_native_group_norm_28)
        /*002c*/ 	.word	0x00000000
.L_8:


//--------------------- .nv.info.triton_per_fused_native_group_norm_28 --------------------------
	.section	.nv.info.triton_per_fused_native_group_norm_28,"",@"SHT_CUDA_INFO"
	.sectionflags	@""
	.align	4


	//----- nvinfo : EIATTR_CUDA_API_VERSION
	.align		4
        /*0000*/ 	.byte	0x04, 0x37
        /*0002*/ 	.short	(.L_10 - .L_9)
.L_9:
        /*0004*/ 	.word	0x0000007c


	//----- nvinfo : EIATTR_KPARAM_INFO
	.align		4
.L_10:
        /*0008*/ 	.byte	0x04, 0x17
        /*000a*/ 	.short	(.L_12 - .L_11)
.L_11:
        /*000c*/ 	.word	0x00000000
        /*0010*/ 	.short	0x0005
        /*0012*/ 	.short	0x0024
        /*0014*/ 	.byte	0x00, 0xf0, 0x11, 0x00


	//----- nvinfo : EIATTR_KPARAM_INFO
	.align		4
.L_12:
        /*0018*/ 	.byte	0x04, 0x17
        /*001a*/ 	.short	(.L_14 - .L_13)
.L_13:
        /*001c*/ 	.word	0x00000000
        /*0020*/ 	.short	0x0004
        /*0022*/ 	.short	0x0020
        /*0024*/ 	.byte	0x00, 0xf0, 0x11, 0x00


	//----- nvinfo : EIATTR_KPARAM_INFO
	.align		4
.L_14:
        /*0028*/ 	.byte	0x04, 0x17
        /*002a*/ 	.short	(.L_16 - .L_15)
.L_15:
        /*002c*/ 	.word	0x00000000
        /*0030*/ 	.short	0x0003
        /*0032*/ 	.short	0x0018
        /*0034*/ 	.byte	0x00, 0xf4, 0x21, 0x00


	//----- nvinfo : EIATTR_KPARAM_INFO
	.align		4
.L_16:
        /*0038*/ 	.byte	0x04, 0x17
        /*003a*/ 	.short	(.L_18 - .L_17)
.L_17:
        /*003c*/ 	.word	0x00000000
        /*0040*/ 	.short	0x0002
        /*0042*/ 	.short	0x0010
        /*0044*/ 	.byte	0x00, 0xf4, 0x21, 0x00


	//----- nvinfo : EIATTR_KPARAM_INFO
	.align		4
.L_18:
        /*0048*/ 	.byte	0x04, 0x17
        /*004a*/ 	.short	(.L_20 - .L_19)
.L_19:
        /*004c*/ 	.word	0x00000000
        /*0050*/ 	.short	0x0001
        /*0052*/ 	.short	0x0008
        /*0054*/ 	.byte	0x00, 0xf4, 0x21, 0x00


	//----- nvinfo : EIATTR_KPARAM_INFO
	.align		4
.L_20:
        /*0058*/ 	.byte	0x04, 0x17
        /*005a*/ 	.short	(.L_22 - .L_21)
.L_21:
        /*005c*/ 	.word	0x00000000
        /*0060*/ 	.short	0x0000
        /*0062*/ 	.short	0x0000
        /*0064*/ 	.byte	0x00, 0xf4, 0x21, 0x00


	//----- nvinfo : EIATTR_SPARSE_MMA_MASK
	.align		4
.L_22:
        /*0068*/ 	.byte	0x03, 0x50
        /*006a*/ 	.short	0x0000


	//----- nvinfo : EIATTR_MAXREG_COUNT
	.align		4
        /*006c*/ 	.byte	0x03, 0x1b
        /*006e*/ 	.short	0x00ff


	//----- nvinfo : EIATTR_COOP_GROUP_MASK_REGIDS
	.align		4
        /*0070*/ 	.byte	0x04, 0x29
        /*0072*/ 	.short	(.L_24 - .L_23)


	//   ....[0]....
.L_23:
        /*0074*/ 	.word	0xffffffff


	//   ....[1]....
        /*0078*/ 	.word	0xffffffff


	//   ....[2]....
        /*007c*/ 	.word	0xffffffff


	//   ....[3]....
        /*0080*/ 	.word	0xffffffff


	//   ....[4]....
        /*0084*/ 	.word	0xffffffff


	//   ....[5]....
        /*0088*/ 	.word	0xffffffff


	//   ....[6]....
        /*008c*/ 	.word	0xffffffff


	//   ....[7]....
        /*0090*/ 	.word	0xffffffff


	//   ....[8]....
        /*0094*/ 	.word	0xffffffff


	//   ....[9]....
        /*0098*/ 	.word	0xffffffff


	//----- nvinfo : EIATTR_COOP_GROUP_INSTR_OFFSETS
	.align		4
.L_24:
        /*009c*/ 	.byte	0x04, 0x28
        /*009e*/ 	.short	(.L_26 - .L_25)


	//   ....[0]....
.L_25:
        /*00a0*/ 	.word	0x000000d0


	//   ....[1]....
        /*00a4*/ 	.word	0x000000f0


	//   ....[2]....
        /*00a8*/ 	.word	0x00000110


	//   ....[3]....
        /*00ac*/ 	.word	0x00000140


	//   ....[4]....
        /*00b0*/ 	.word	0x00000170


	//   ....[5]....
        /*00b4*/ 	.word	0x000001f0


	//   ....[6]....
        /*00b8*/ 	.word	0x00000240


	//   ....[7]....
        /*00bc*/ 	.word	0x00000260


	//   ....[8]....
        /*00c0*/ 	.word	0x00000280


	//   ....[9]....
        /*00c4*/ 	.word	0x000002b0


	//----- nvinfo : EIATTR_EXIT_INSTR_OFFSETS
	.align		4
.L_26:
        /*00c8*/ 	.byte	0x04, 0x1c
        /*00ca*/ 	.short	(.L_28 - .L_27)


	//   ....[0]....
.L_27:
        /*00cc*/ 	.word	0x00000320


	//   ....[1]....
        /*00d0*/ 	.word	0x00000340


	//----- nvinfo : EIATTR_REQNTID
	.align		4
.L_28:
        /*00d4*/ 	.byte	0x04, 0x10
        /*00d6*/ 	.short	(.L_30 - .L_29)
.L_29:
        /*00d8*/ 	.word	0x00000040
        /*00dc*/ 	.word	0x00000001
        /*00e0*/ 	.word	0x00000001


	//----- nvinfo : EIATTR_CBANK_PARAM_SIZE
	.align		4
.L_30:
        /*00e4*/ 	.byte	0x03, 0x19
        /*00e6*/ 	.short	0x0028


	//----- nvinfo : EIATTR_PARAM_CBANK
	.align		4
        /*00e8*/ 	.byte	0x04, 0x0a
        /*00ea*/ 	.short	(.L_32 - .L_31)
	.align		4
.L_31:
        /*00ec*/ 	.word	index@(.nv.constant0.triton_per_fused_native_group_norm_28)
        /*00f0*/ 	.short	0x0210
        /*00f2*/ 	.short	0x0028


	//----- nvinfo : EIATTR_SW_WAR
	.align		4
.L_32:
        /*00f4*/ 	.byte	0x04, 0x36
        /*00f6*/ 	.short	(.L_34 - .L_33)
.L_33:
        /*00f8*/ 	.word	0x00000008
.L_34:


//--------------------- .nv.callgraph             --------------------------
	.section	.nv.callgraph,"",@"SHT_CUDA_CALLGRAPH"
	.align	4
	.sectionentsize	8
	.align		4
        /*0000*/ 	.word	0x00000000
	.align		4
        /*0004*/ 	.word	0xffffffff
	.align		4
        /*0008*/ 	.word	0x00000000
	.align		4
        /*000c*/ 	.word	0xfffffffe
	.align		4
        /*0010*/ 	.word	0x00000000
	.align		4
        /*0014*/ 	.word	0xfffffffd
	.align		4
        /*0018*/ 	.word	0x00000000
	.align		4
        /*001c*/ 	.word	0xfffffffc


//--------------------- .nv.constant4             --------------------------
	.section	.nv.constant4,"a",@progbits
	.align	8
	.align		8
.nv.constant4:
        /*0000*/ 	.dword	_$_str


//--------------------- .text.triton_per_fused_native_group_norm_28 --------------------------
	.section	.text.triton_per_fused_native_group_norm_28,"ax",@progbits
	.align	128
        .global         triton_per_fused_native_group_norm_28
        .type           triton_per_fused_native_group_norm_28,@function
        .size           triton_per_fused_native_group_norm_28,(.L_x_1 - triton_per_fused_native_group_norm_28)
        .other          triton_per_fused_native_group_norm_28,@"STO_CUDA_ENTRY STV_DEFAULT"
triton_per_fused_native_group_norm_28:
.text.triton_per_fused_native_group_norm_28:
[----:B------:R-:W0:Y:S02]  /*0000*/  LDC R1, c[0x0][0x28] ;  /* 0x00000a00ff017b82 */ /* 0x000e240000000800 */
[----:B------:R-:W1:Y:S01]  /*0010*/  S2R R10, SR_TID.X ;  /* 0x00000000000a7919 */ /* 0x000e620000002100 */
[----:B------:R-:W2:Y:S01]  /*0020*/  LDC.64 R2, c[0x0][0x210] ;  /* 0x00008400ff027b82 */ /* 0x000ea20000000a00 */
[----:B------:R-:W-:Y:S01]  /*0030*/  HFMA2.MMA R4, -RZ, RZ, 0, 0 ;  /* 0x00000000ff047435 */ /* 0x000fe200000001ff */
[----:B------:R-:W-:Y:S01]  /*0040*/  ULDC.64 UR4, c[0x0][0x208] ;  /* 0x0000820000047ab9 */ /* 0x000fe20000000a00 */
[----:B------:R-:W3:Y:S01]  /*0050*/  S2R R0, SR_CTAID.X ;  /* 0x0000000000007919 */ /* 0x000ee20000002500 */
[----:B-1----:R-:W-:Y:S02]  /*0060*/  LOP3.LUT R5, R10, 0x1f, RZ, 0xc0, !PT ;  /* 0x0000001f0a057812 */ /* 0x002fe400078ec0ff */
[C---:B---3--:R-:W-:Y:S02]  /*0070*/  ISETP.GE.AND P0, PT, R0.reuse, 0x80, PT ;  /* 0x000000800000780c */ /* 0x048fe40003f06270 */
[----:B------:R-:W-:-:S05]  /*0080*/  LEA R5, R0, R5, 0x5 ;  /* 0x0000000500057211 */ /* 0x000fca00078e28ff */
[----:B--2---:R-:W-:-:S06]  /*0090*/  IMAD.WIDE R2, R5, 0x4, R2 ;  /* 0x0000000405027825 */ /* 0x004fcc00078e0202 */
[----:B------:R-:W2:Y:S02]  /*00a0*/  @!P0 LDG.E R4, desc[UR4][R2.64] ;  /* 0x0000000402048981 */ /* 0x000ea4000c1e1900 */
[----:B--2---:R-:W-:-:S04]  /*00b0*/  SEL R5, R4, RZ, !P0 ;  /* 0x000000ff04057207 */ /* 0x004fc80004000000 */
[----:B------:R-:W-:-:S05]  /*00c0*/  FSEL R4, R5, RZ, !P0 ;  /* 0x000000ff05047208 */ /* 0x000fca0004000000 */
[----:B------:R-:W1:Y:S02]  /*00d0*/  SHFL.BFLY PT, R7, R4, 0x10, 0x1f ;  /* 0x0e001f0004077f89 */ /* 0x000e6400000e0000 */
[----:B-1----:R-:W-:-:S05]  /*00e0*/  FADD R7, R4, R7 ;  /* 0x0000000704077221 */ /* 0x002fca0000000000 */
[----:B------:R-:W1:Y:S02]  /*00f0*/  SHFL.BFLY PT, R6, R7, 0x8, 0x1f ;  /* 0x0d001f0007067f89 */ /* 0x000e6400000e0000 */
[----:B-1----:R-:W-:-:S05]  /*0100*/  FADD R6, R7, R6 ;  /* 0x0000000607067221 */ /* 0x002fca0000000000 */
[----:B------:R-:W1:Y:S02]  /*0110*/  SHFL.BFLY PT, R9, R6, 0x4, 0x1f ;  /* 0x0c801f0006097f89 */ /* 0x000e6400000e0000 */
[----:B-1----:R-:W-:Y:S02]  /*0120*/  FADD R9, R6, R9 ;  /* 0x0000000906097221 */ /* 0x002fe40000000000 */
[----:B------:R-:W1:Y:S03]  /*0130*/  LDC.64 R6, c[0x0][0x218] ;  /* 0x00008600ff067b82 */ /* 0x000e660000000a00 */
[----:B------:R-:W2:Y:S01]  /*0140*/  SHFL.BFLY PT, R8, R9, 0x2, 0x1f ;  /* 0x0c401f0009087f89 */ /* 0x000ea200000e0000 */
[----:B-1----:R-:W-:-:S04]  /*0150*/  IMAD.WIDE R6, R0, 0x4, R6 ;  /* 0x0000000400067825 */ /* 0x002fc800078e0206 */
[----:B--2---:R-:W-:-:S05]  /*0160*/  FADD R8, R9, R8 ;  /* 0x0000000809087221 */ /* 0x004fca0000000000 */
[----:B------:R-:W1:Y:S02]  /*0170*/  SHFL.BFLY PT, R3, R8, 0x1, 0x1f ;  /* 0x0c201f0008037f89 */ /* 0x000e6400000e0000 */
[----:B-1----:R-:W-:Y:S02]  /*0180*/  FADD R2, R8, R3 ;  /* 0x0000000308027221 */ /* 0x002fe40000000000 */
[----:B------:R-:W1:Y:S02]  /*0190*/  LDC.64 R8, c[0x0][0x220] ;  /* 0x00008800ff087b82 */ /* 0x000e640000000a00 */
[----:B------:R-:W-:-:S04]  /*01a0*/  FMUL R2, R2, 0.03125 ;  /* 0x3d00000002027820 */ /* 0x000fc80000400000 */
[----:B------:R-:W-:-:S04]  /*01b0*/  FADD R5, R5, -R2 ;  /* 0x8000000205057221 */ /* 0x000fc80000000000 */
[----:B------:R-:W-:-:S05]  /*01c0*/  FMUL R5, R5, R5 ;  /* 0x0000000505057220 */ /* 0x000fca0000400000 */
[----:B------:R-:W-:Y:S02]  /*01d0*/  FSEL R3, R5, RZ, !P0 ;  /* 0x000000ff05037208 */ /* 0x000fe40004000000 */
[----:B------:R-:W-:-:S03]  /*01e0*/  LOP3.LUT P0, RZ, R10, 0x3f, RZ, 0xc0, !PT ;  /* 0x0000003f0aff7812 */ /* 0x000fc6000780c0ff */
[----:B------:R-:W2:Y:S01]  /*01f0*/  SHFL.BFLY PT, R4, R3, 0x10, 0x1f ;  /* 0x0e001f0003047f89 */ /* 0x000ea200000e0000 */
[C---:B------:R-:W-:Y:S01]  /*0200*/  ISETP.LT.AND P0, PT, R0.reuse, 0x80, !P0 ;  /* 0x000000800000780c */ /* 0x040fe20004701270 */
[----:B-1----:R-:W-:-:S04]  /*0210*/  IMAD.WIDE R8, R0, 0x4, R8 ;  /* 0x0000000400087825 */ /* 0x002fc800078e0208 */
[----:B--2---:R-:W-:Y:S01]  /*0220*/  FADD R11, R3, R4 ;  /* 0x00000004030b7221 */ /* 0x004fe20000000000 */
[----:B------:R-:W-:-:S04]  /*0230*/  MOV R3, 0x3d000000 ;  /* 0x3d00000000037802 */ /* 0x000fc80000000f00 */
        /* <DEDUP_REMOVED lines=9> */
[----:B--2---:R-:W-:-:S04]  /*02d0*/  FADD R15, R14, R15 ;  /* 0x0000000f0e0f7221 */ /* 0x004fc80000000000 */
[----:B------:R-:W-:-:S06]  /*02e0*/  FFMA R3, R15, R3, 9.9999997473787516356e-06 ;  /* 0x3727c5ac0f037423 */ /* 0x000fcc0000000003 */
[----:B------:R-:W1:Y:S02]  /*02f0*/  MUFU.RSQ R3, R3 ;  /* 0x0000000300037308 */ /* 0x000e640000001400 */
[----:B-1----:R1:W-:Y:S04]  /*0300*/  @P0 STG.E desc[UR4][R4.64], R3 ;  /* 0x0000000304000986 */ /* 0x0023e8000c101904 */
[----:B------:R1:W-:Y:S01]  /*0310*/  @P0 STG.E desc[UR4][R6.64], R2 ;  /* 0x0000000206000986 */ /* 0x0003e2000c101904 */
[----:B------:R-:W-:Y:S05]  /*0320*/  @!P0 EXIT ;  /* 0x000000000000894d */ /* 0x000fea0003800000 */
[----:B------:R-:W-:Y:S01]  /*0330*/  STG.E desc[UR4][R8.64], R15 ;  /* 0x0000000f08007986 */ /* 0x000fe2000c101904 */
[----:B------:R-:W-:Y:S05]  /*0340*/  EXIT ;  /* 0x000000000000794d */ /* 0x000fea0003800000 */
.L_x_0:
[----:B------:R-:W-:-:S00]  /*0350*/  BRA `(.L_x_0) ;  /* 0xfffffffc00fc7947 */ /* 0x000fc0000383ffff */
[----:B------:R-:W-:-:S00]  /*0360*/  NOP ;  /* 0x0000000000007918 */ /* 0x000fc00000000000 */
        /* <DEDUP_REMOVED lines=9> */
.L_x_1:


//--------------------- .nv.global.init           --------------------------
	.section	.nv.global.init,"aw",@progbits
.nv.global.init:
	.type		_$_str,@object
	.size		_$_str,(.L_0 - _$_str)
_$_str:
        /*0000*/ 	.byte	0x5f, 0x5f, 0x43, 0x55, 0x44, 0x41, 0x5f, 0x46, 0x54, 0x5a, 0x00
.L_0:


//--------------------- .nv.constant0.triton_per_fused_native_group_norm_28 --------------------------
	.section	.nv.constant0.triton_per_fused_native_group_norm_28,"a",@progbits
	.sectionflags	@""
	.align	4
.nv.constant0.triton_per_fused_native_group_norm_28:
	.zero		568
